	.headerflags	@"EF_CUDA_TEXMODE_UNIFIED EF_CUDA_64BIT_ADDRESS EF_CUDA_ACCELERATORS EF_CUDA_SM90 EF_CUDA_VIRTUAL_SM(EF_CUDA_SM90)"
	.elftype	@"ET_EXEC"


//--------------------- .nv.info                  --------------------------
	.section	.nv.info,"",@"SHT_CUDA_INFO"
	.align	4


	//----- nvinfo : EIATTR_REGCOUNT
	.align		4
        /*0000*/ 	.byte	0x04, 0x2f
        /*0002*/ 	.short	(.L_1 - .L_0)
	.align		4
.L_0:
        /*0004*/ 	.word	index@(triton_poi_fused_convolution_2)
        /*0008*/ 	.word	0x0000000c


	//----- nvinfo : EIATTR_MIN_STACK_SIZE
	.align		4
.L_1:
        /*000c*/ 	.byte	0x04, 0x12
        /*000e*/ 	.short	(.L_3 - .L_2)
	.align		4
.L_2:
        /*0010*/ 	.word	index@(triton_poi_fused_convolution_2)
        /*0014*/ 	.word	0x00000000


	//----- nvinfo : EIATTR_FRAME_SIZE
	.align		4
.L_3:
        /*0018*/ 	.byte	0x04, 0x11
        /*001a*/ 	.short	(.L_5 - .L_4)
	.align		4
.L_4:
        /*001c*/ 	.word	index@(triton_poi_fused_convolution_2)
        /*0020*/ 	.word	0x00000000


	//----- nvinfo : EIATTR_MIN_STACK_SIZE
	.align		4
.L_5:
        /*0024*/ 	.byte	0x04, 0x12
        /*0026*/ 	.short	(.L_7 - .L_6)
	.align		4
.L_6:
        /*0028*/ 	.word	index@(triton_poi_fused_convolution_2)
        /*002c*/ 	.word	0x00000000
.L_7:


//--------------------- .nv.info.triton_poi_fused_convolution_2 --------------------------
	.section	.nv.info.triton_poi_fused_convolution_2,"",@"SHT_CUDA_INFO"
	.sectionflags	@""
	.align	4


	//----- nvinfo : EIATTR_CUDA_API_VERSION
	.align		4
        /*0000*/ 	.byte	0x04, 0x37
        /*0002*/ 	.short	(.L_9 - .L_8)
.L_8:
        /*0004*/ 	.word	0x0000007c


	//----- nvinfo : EIATTR_KPARAM_INFO
	.align		4
.L_9:
        /*0008*/ 	.byte	0x04, 0x17
        /*000a*/ 	.short	(.L_11 - .L_10)
.L_10:
        /*000c*/ 	.word	0x00000000
        /*0010*/ 	.short	0x0002
        /*0012*/ 	.short	0x0010
        /*0014*/ 	.byte	0x00, 0xf0, 0x11, 0x00


	//----- nvinfo : EIATTR_KPARAM_INFO
	.align		4
.L_11:
        /*0018*/ 	.byte	0x04, 0x17
        /*001a*/ 	.short	(.L_13 - .L_12)
.L_12:
        /*001c*/ 	.word	0x00000000
        /*0020*/ 	.short	0x0001
        /*0022*/ 	.short	0x0008
        /*0024*/ 	.byte	0x00, 0xf4, 0x21, 0x00


	//----- nvinfo : EIATTR_KPARAM_INFO
	.align		4
.L_13:
        /*0028*/ 	.byte	0x04, 0x17
        /*002a*/ 	.short	(.L_15 - .L_14)
.L_14:
        /*002c*/ 	.word	0x00000000
        /*0030*/ 	.short	0x0000
        /*0032*/ 	.short	0x0000
        /*0034*/ 	.byte	0x00, 0xf4, 0x21, 0x00


	//----- nvinfo : EIATTR_SPARSE_MMA_MASK
	.align		4
.L_15:
        /*0038*/ 	.byte	0x03, 0x50
        /*003a*/ 	.short	0x0000


	//----- nvinfo : EIATTR_MAXREG_COUNT
	.align		4
        /*003c*/ 	.byte	0x03, 0x1b
        /*003e*/ 	.short	0x00ff


	//----- nvinfo : EIATTR_EXIT_INSTR_OFFSETS
	.align		4
        /*0040*/ 	.byte	0x04, 0x1c
        /*0042*/ 	.short	(.L_17 - .L_16)


	//   ....[0]....
.L_16:
        /*0044*/ 	.word	0x00000150


	//----- nvinfo : EIATTR_REQNTID
	.align		4
.L_17:
        /*0048*/ 	.byte	0x04, 0x10
        /*004a*/ 	.short	(.L_19 - .L_18)
.L_18:
        /*004c*/ 	.word	0x00000080
        /*0050*/ 	.word	0x00000001
        /*0054*/ 	.word	0x00000001


	//----- nvinfo : EIATTR_CBANK_PARAM_SIZE
	.align		4
.L_19:
        /*0058*/ 	.byte	0x03, 0x19
        /*005a*/ 	.short	0x0014


	//----- nvinfo : EIATTR_PARAM_CBANK
	.align		4
        /*005c*/ 	.byte	0x04, 0x0a
        /*005e*/ 	.short	(.L_21 - .L_20)
	.align		4
.L_20:
        /*0060*/ 	.word	index@(.nv.constant0.triton_poi_fused_convolution_2)
        /*0064*/ 	.short	0x0210
        /*0066*/ 	.short	0x0014


	//----- nvinfo : EIATTR_SW_WAR
	.align		4
.L_21:
        /*0068*/ 	.byte	0x04, 0x36
        /*006a*/ 	.short	(.L_23 - .L_22)
.L_22:
        /*006c*/ 	.word	0x00000008
.L_23:


//--------------------- .nv.callgraph             --------------------------
	.section	.nv.callgraph,"",@"SHT_CUDA_CALLGRAPH"
	.align	4
	.sectionentsize	8
	.align		4
        /*0000*/ 	.word	0x00000000
	.align		4
        /*0004*/ 	.word	0xffffffff
	.align		4
        /*0008*/ 	.word	0x00000000
	.align		4
        /*000c*/ 	.word	0xfffffffe
	.align		4
        /*0010*/ 	.word	0x00000000
	.align		4
        /*0014*/ 	.word	0xfffffffd
	.align		4
        /*0018*/ 	.word	0x00000000
	.align		4
        /*001c*/ 	.word	0xfffffffc


//--------------------- .text.triton_poi_fused_convolution_2 --------------------------
	.section	.text.triton_poi_fused_convolution_2,"ax",@progbits
	.align	128
        .global         triton_poi_fused_convolution_2
        .type           triton_poi_fused_convolution_2,@function
        .size           triton_poi_fused_convolution_2,(.L_x_1 - triton_poi_fused_convolution_2)
        .other          triton_poi_fused_convolution_2,@"STO_CUDA_ENTRY STV_DEFAULT"
triton_poi_fused_convolution_2:
.text.triton_poi_fused_convolution_2:
[----:B------:R-:W-:Y:S01]  /*0000*/  LDC R1, c[0x0][0x28] ;  /* 0x00000a00ff017b82 */ /* 0x000fe20000000800 */
[----:B------:R-:W1:Y:S07]  /*0010*/  S2R R0, SR_TID.X ;  /* 0x0000000000007919 */ /* 0x000e6e0000002100 */
[----:B------:R-:W2:Y:S01]  /*0020*/  LDC.64 R4, c[0x0][0x218] ;  /* 0x00008600ff047b82 */ /* 0x000ea20000000a00 */
[----:B------:R-:W-:Y:S01]  /*0030*/  ULDC.64 UR4, c[0x0][0x208] ;  /* 0x0000820000047ab9 */ /* 0x000fe20000000a00 */
[----:B------:R-:W3:Y:S06]  /*0040*/  S2R R7, SR_CTAID.X ;  /* 0x0000000000077919 */ /* 0x000eec0000002500 */
[----:B------:R-:W4:Y:S01]  /*0050*/  LDC.64 R2, c[0x0][0x210] ;  /* 0x00008400ff027b82 */ /* 0x000f220000000a00 */
[----:B-1----:R-:W-:Y:S01]  /*0060*/  IMAD.SHL.U32 R0, R0, 0x2, RZ ;  /* 0x0000000200007824 */ /* 0x002fe200078e00ff */
[----:B---3--:R-:W-:-:S04]  /*0070*/  SHF.R.S32.HI R6, RZ, 0x17, R7 ;  /* 0x00000017ff067819 */ /* 0x008fc80000011407 */
[----:B------:R-:W-:-:S04]  /*0080*/  LOP3.LUT R0, R0, 0xfe, RZ, 0xc0, !PT ;  /* 0x000000fe00007812 */ /* 0x000fc800078ec0ff */
[----:B------:R-:W-:Y:S02]  /*0090*/  LEA R7, R7, R0, 0x8 ;  /* 0x0000000007077211 */ /* 0x000fe400078e40ff */
[----:B------:R-:W-:-:S03]  /*00a0*/  SGXT R0, R6, 0x1 ;  /* 0x000000010600781a */ /* 0x000fc60000000200 */
[----:B----4-:R-:W-:Y:S01]  /*00b0*/  IMAD.WIDE R2, R7, 0x4, R2 ;  /* 0x0000000407027825 */ /* 0x010fe200078e0202 */
[----:B------:R-:W-:-:S04]  /*00c0*/  LEA.HI R0, R0, R7, RZ, 0x8 ;  /* 0x0000000700007211 */ /* 0x000fc800078f40ff */
[----:B------:R-:W-:-:S05]  /*00d0*/  LOP3.LUT R0, R0, 0xffffff00, RZ, 0xc0, !PT ;  /* 0xffffff0000007812 */ /* 0x000fca00078ec0ff */
[----:B------:R-:W-:Y:S02]  /*00e0*/  IMAD.IADD R9, R7, 0x1, -R0 ;  /* 0x0000000107097824 */ /* 0x000fe400078e0a00 */
[----:B------:R-:W3:Y:S02]  /*00f0*/  LDG.E.64 R6, desc[UR4][R2.64] ;  /* 0x0000000402067981 */ /* 0x000ee4000c1e1b00 */
[----:B--2---:R-:W-:-:S06]  /*0100*/  IMAD.WIDE R4, R9, 0x4, R4 ;  /* 0x0000000409047825 */ /* 0x004fcc00078e0204 */
[----:B------:R-:W3:Y:S02]  /*0110*/  LDG.E.EL.64 R4, desc[UR4][R4.64] ;  /* 0x0000000404047981 */ /* 0x000ee4000c2e1b00 */
[----:B---3--:R-:W-:Y:S01]  /*0120*/  FADD R6, R6, R4 ;  /* 0x0000000406067221 */ /* 0x008fe20000000000 */
[----:B------:R-:W-:-:S05]  /*0130*/  FADD R7, R7, R5 ;  /* 0x0000000507077221 */ /* 0x000fca0000000000 */
[----:B------:R-:W-:Y:S01]  /*0140*/  STG.E.64 desc[UR4][R2.64], R6 ;  /* 0x0000000602007986 */ /* 0x000fe2000c101b04 */
[----:B------:R-:W-:Y:S05]  /*0150*/  EXIT ;  /* 0x000000000000794d */ /* 0x000fea0003800000 */
.L_x_0:
[----:B------:R-:W-:-:S00]  /*0160*/  BRA `(.L_x_0) ;  /* 0xfffffffc00fc7947 */ /* 0x000fc0000383ffff */
[----:B------:R-:W-:-:S00]  /*0170*/  NOP ;  /* 0x0000000000007918 */ /* 0x000fc00000000000 */
        /* <DEDUP_REMOVED lines=8> */
.L_x_1:


//--------------------- .nv.constant0.triton_poi_fused_convolution_2 --------------------------
	.section	.nv.constant0.triton_poi_fused_convolution_2,"a",@progbits
	.sectionflags	@""
	.align	4
.nv.constant0.triton_poi_fused_convolution_2:
	.zero		548
